//
// Generated by NVIDIA NVVM Compiler
//
// Compiler Build ID: CL-36424714
// Cuda compilation tools, release 13.0, V13.0.88
// Based on NVVM 20.0.0
//

.version 9.0
.target sm_100
.address_size 64

	// .globl	_Z11juliaKernelPhiiffff

.visible .entry _Z11juliaKernelPhiiffff(
	.param .u64 .ptr .align 1 _Z11juliaKernelPhiiffff_param_0,
	.param .u32 _Z11juliaKernelPhiiffff_param_1,
	.param .u32 _Z11juliaKernelPhiiffff_param_2,
	.param .f32 _Z11juliaKernelPhiiffff_param_3,
	.param .f32 _Z11juliaKernelPhiiffff_param_4,
	.param .f32 _Z11juliaKernelPhiiffff_param_5,
	.param .f32 _Z11juliaKernelPhiiffff_param_6
)
{
	.reg .pred 	%p<25>;
	.reg .b16 	%rs<4>;
	.reg .b32 	%r<23>;
	.reg .b32 	%f<97>;
	.reg .b64 	%rd<5>;

	ld.param.u64 	%rd2, [_Z11juliaKernelPhiiffff_param_0];
	ld.param.u32 	%r9, [_Z11juliaKernelPhiiffff_param_1];
	ld.param.u32 	%r10, [_Z11juliaKernelPhiiffff_param_2];
	ld.param.f32 	%f13, [_Z11juliaKernelPhiiffff_param_3];
	ld.param.f32 	%f14, [_Z11juliaKernelPhiiffff_param_4];
	ld.param.f32 	%f15, [_Z11juliaKernelPhiiffff_param_5];
	ld.param.f32 	%f16, [_Z11juliaKernelPhiiffff_param_6];
	mov.u32 	%r11, %ntid.y;
	mov.u32 	%r12, %ctaid.y;
	mov.u32 	%r13, %tid.y;
	mad.lo.s32 	%r1, %r11, %r12, %r13;
	mov.u32 	%r14, %ntid.x;
	mov.u32 	%r15, %ctaid.x;
	mov.u32 	%r16, %tid.x;
	mad.lo.s32 	%r2, %r14, %r15, %r16;
	setp.ge.s32 	%p1, %r1, %r10;
	setp.ge.s32 	%p2, %r2, %r9;
	or.pred  	%p3, %p2, %p1;
	@%p3 bra 	$L__BB0_11;
	cvta.to.global.u64 	%rd3, %rd2;
	cvt.rn.f32.s32 	%f17, %r2;
	sub.f32 	%f18, %f14, %f13;
	mul.f32 	%f19, %f18, %f17;
	cvt.rn.f32.s32 	%f20, %r9;
	div.rn.f32 	%f21, %f19, %f20;
	add.f32 	%f96, %f13, %f21;
	cvt.rn.f32.u32 	%f22, %r1;
	sub.f32 	%f23, %f16, %f15;
	mul.f32 	%f24, %f23, %f22;
	cvt.rn.f32.u32 	%f25, %r10;
	div.rn.f32 	%f26, %f24, %f25;
	add.f32 	%f95, %f15, %f26;
	mad.lo.s32 	%r18, %r9, %r1, %r2;
	shl.b32 	%r19, %r18, 2;
	cvt.s64.s32 	%rd4, %r19;
	add.s64 	%rd1, %rd3, %rd4;
	mov.b16 	%rs1, 0;
	st.global.u8 	[%rd1], %rs1;
	mov.b32 	%r3, 0;
$L__BB0_2:
	mul.f32 	%f27, %f96, %f96;
	mul.f32 	%f28, %f95, %f95;
	sub.f32 	%f29, %f27, %f28;
	mul.f32 	%f30, %f96, %f95;
	fma.rn.f32 	%f31, %f96, %f95, %f30;
	add.f32 	%f5, %f29, 0fBF4CCCCD;
	add.f32 	%f6, %f31, 0f3E1FBE77;
	abs.f32 	%f32, %f5;
	abs.f32 	%f33, %f6;
	setp.gt.f32 	%p4, %f32, %f33;
	selp.f32 	%f34, %f32, %f33, %p4;
	selp.f32 	%f35, %f33, %f32, %p4;
	div.rn.f32 	%f36, %f35, %f34;
	fma.rn.f32 	%f37, %f36, %f36, 0f3F800000;
	sqrt.rn.f32 	%f38, %f37;
	mul.f32 	%f39, %f34, %f38;
	setp.eq.f32 	%p5, %f34, 0f00000000;
	setp.gt.f32 	%p6, %f34, 0f7F7FFFFF;
	setp.gt.f32 	%p7, %f35, 0f7F7FFFFF;
	add.f32 	%f40, %f32, %f33;
	selp.f32 	%f41, %f40, %f39, %p6;
	selp.f32 	%f42, %f40, %f41, %p5;
	selp.f32 	%f43, %f40, %f42, %p7;
	setp.gt.f32 	%p8, %f43, 0f40000000;
	mov.u32 	%r22, %r3;
	@%p8 bra 	$L__BB0_10;
	mul.f32 	%f44, %f5, %f5;
	mul.f32 	%f45, %f6, %f6;
	sub.f32 	%f46, %f44, %f45;
	mul.f32 	%f47, %f5, %f6;
	fma.rn.f32 	%f48, %f5, %f6, %f47;
	add.f32 	%f7, %f46, 0fBF4CCCCD;
	add.f32 	%f8, %f48, 0f3E1FBE77;
	abs.f32 	%f49, %f7;
	abs.f32 	%f50, %f8;
	setp.gt.f32 	%p9, %f49, %f50;
	selp.f32 	%f51, %f49, %f50, %p9;
	selp.f32 	%f52, %f50, %f49, %p9;
	div.rn.f32 	%f53, %f52, %f51;
	fma.rn.f32 	%f54, %f53, %f53, 0f3F800000;
	sqrt.rn.f32 	%f55, %f54;
	mul.f32 	%f56, %f51, %f55;
	setp.eq.f32 	%p10, %f51, 0f00000000;
	setp.gt.f32 	%p11, %f51, 0f7F7FFFFF;
	setp.gt.f32 	%p12, %f52, 0f7F7FFFFF;
	add.f32 	%f57, %f49, %f50;
	selp.f32 	%f58, %f57, %f56, %p11;
	selp.f32 	%f59, %f57, %f58, %p10;
	selp.f32 	%f60, %f57, %f59, %p12;
	setp.gt.f32 	%p13, %f60, 0f40000000;
	@%p13 bra 	$L__BB0_9;
	mul.f32 	%f61, %f7, %f7;
	mul.f32 	%f62, %f8, %f8;
	sub.f32 	%f63, %f61, %f62;
	mul.f32 	%f64, %f7, %f8;
	fma.rn.f32 	%f65, %f7, %f8, %f64;
	add.f32 	%f9, %f63, 0fBF4CCCCD;
	add.f32 	%f10, %f65, 0f3E1FBE77;
	abs.f32 	%f66, %f9;
	abs.f32 	%f67, %f10;
	setp.gt.f32 	%p14, %f66, %f67;
	selp.f32 	%f68, %f66, %f67, %p14;
	selp.f32 	%f69, %f67, %f66, %p14;
	div.rn.f32 	%f70, %f69, %f68;
	fma.rn.f32 	%f71, %f70, %f70, 0f3F800000;
	sqrt.rn.f32 	%f72, %f71;
	mul.f32 	%f73, %f68, %f72;
	setp.eq.f32 	%p15, %f68, 0f00000000;
	setp.gt.f32 	%p16, %f68, 0f7F7FFFFF;
	setp.gt.f32 	%p17, %f69, 0f7F7FFFFF;
	add.f32 	%f74, %f66, %f67;
	selp.f32 	%f75, %f74, %f73, %p16;
	selp.f32 	%f76, %f74, %f75, %p15;
	selp.f32 	%f77, %f74, %f76, %p17;
	setp.gt.f32 	%p18, %f77, 0f40000000;
	@%p18 bra 	$L__BB0_8;
	mul.f32 	%f78, %f9, %f9;
	mul.f32 	%f79, %f10, %f10;
	sub.f32 	%f80, %f78, %f79;
	mul.f32 	%f81, %f9, %f10;
	fma.rn.f32 	%f82, %f9, %f10, %f81;
	add.f32 	%f96, %f80, 0fBF4CCCCD;
	add.f32 	%f95, %f82, 0f3E1FBE77;
	abs.f32 	%f83, %f96;
	abs.f32 	%f84, %f95;
	setp.gt.f32 	%p19, %f83, %f84;
	selp.f32 	%f85, %f83, %f84, %p19;
	selp.f32 	%f86, %f84, %f83, %p19;
	div.rn.f32 	%f87, %f86, %f85;
	fma.rn.f32 	%f88, %f87, %f87, 0f3F800000;
	sqrt.rn.f32 	%f89, %f88;
	mul.f32 	%f90, %f85, %f89;
	setp.eq.f32 	%p20, %f85, 0f00000000;
	setp.gt.f32 	%p21, %f85, 0f7F7FFFFF;
	setp.gt.f32 	%p22, %f86, 0f7F7FFFFF;
	add.f32 	%f91, %f83, %f84;
	selp.f32 	%f92, %f91, %f90, %p21;
	selp.f32 	%f93, %f91, %f92, %p20;
	selp.f32 	%f94, %f91, %f93, %p22;
	setp.gt.f32 	%p23, %f94, 0f40000000;
	@%p23 bra 	$L__BB0_7;
	add.s32 	%r3, %r3, 4;
	setp.eq.s32 	%p24, %r3, 256;
	mov.b32 	%r22, 0;
	@%p24 bra 	$L__BB0_10;
	bra.uni 	$L__BB0_2;
$L__BB0_7:
	add.s32 	%r22, %r3, 3;
	bra.uni 	$L__BB0_10;
$L__BB0_8:
	add.s32 	%r22, %r3, 2;
	bra.uni 	$L__BB0_10;
$L__BB0_9:
	add.s32 	%r22, %r3, 1;
$L__BB0_10:
	st.global.u8 	[%rd1+1], %r22;
	mov.b16 	%rs2, 0;
	st.global.u8 	[%rd1+2], %rs2;
	mov.b16 	%rs3, 255;
	st.global.u8 	[%rd1+3], %rs3;
$L__BB0_11:
	ret;

}


// ===== COMPILED SASS (sm_100) =====

	.target	sm_100

	.elftype	@"ET_EXEC"


//--------------------- .note.nv.tkinfo           --------------------------
	.section	.note.nv.tkinfo,"",@"SHT_NOTE"
	.sectionflags	@"SHF_NOTE_NV_TKINFO"
	.tkinfo
        /*0018*/ 	.word	0x00000002
        /*0030*/ 	.string	""
        /*0030*/ 	.string	"ptxas"
        /*0030*/ 	.string	"Cuda compilation tools, release 13.0, V13.0.88"
        /*0030*/ 	.string	"Build cuda_13.0.r13.0/compiler.36424714_0"
        /*0030*/ 	.string	"-arch sm_100 -m 64 "



//--------------------- .note.nv.cuinfo           --------------------------
	.section	.note.nv.cuinfo,"",@"SHT_NOTE"
	.sectionflags	@"SHF_NOTE_NV_CUINFO"
        /*0018*/ 	.short	0x0002
        /*001a*/ 	.short	0x0064
        /*001c*/ 	.short	0x0082
	.zero		2


//--------------------- .nv.info                  --------------------------
	.section	.nv.info,"",@"SHT_CUDA_INFO"
	.align	4


	//----- nvinfo : EIATTR_REGCOUNT
	.align		4
        /*0000*/ 	.byte	0x04, 0x2f
        /*0002*/ 	.short	(.L_1 - .L_0)
	.align		4
.L_0:
        /*0004*/ 	.word	index@(_Z11juliaKernelPhiiffff)
        /*0008*/ 	.word	0x00000014


	//----- nvinfo : EIATTR_FRAME_SIZE
	.align		4
.L_1:
        /*000c*/ 	.byte	0x04, 0x11
        /*000e*/ 	.short	(.L_3 - .L_2)
	.align		4
.L_2:
        /*0010*/ 	.word	index@($__internal_1_$__cuda_sm3x_div_rn_noftz_f32_slowpath)
        /*0014*/ 	.word	0x00000000


	//----- nvinfo : EIATTR_FRAME_SIZE
	.align		4
.L_3:
        /*0018*/ 	.byte	0x04, 0x11
        /*001a*/ 	.short	(.L_5 - .L_4)
	.align		4
.L_4:
        /*001c*/ 	.word	index@($__internal_0_$__cuda_sm20_sqrt_rn_f32_slowpath)
        /*0020*/ 	.word	0x00000000


	//----- nvinfo : EIATTR_FRAME_SIZE
	.align		4
.L_5:
        /*0024*/ 	.byte	0x04, 0x11
        /*0026*/ 	.short	(.L_7 - .L_6)
	.align		4
.L_6:
        /*0028*/ 	.word	index@(_Z11juliaKernelPhiiffff)
        /*002c*/ 	.word	0x00000000


	//----- nvinfo : EIATTR_MIN_STACK_SIZE
	.align		4
.L_7:
        /*0030*/ 	.byte	0x04, 0x12
        /*0032*/ 	.short	(.L_9 - .L_8)
	.align		4
.L_8:
        /*0034*/ 	.word	index@(_Z11juliaKernelPhiiffff)
        /*0038*/ 	.word	0x00000000
.L_9:


//--------------------- .nv.compat                --------------------------
	.section	.nv.compat,"",@"SHT_CUDA_COMPAT_INFO"
	.align	4
        /*0000*/ 	.byte	0x02, 0x09, 0x00, 0x00, 0x02, 0x02, 0x01, 0x00, 0x02, 0x05, 0x05, 0x00, 0x03, 0x07, 0x01, 0x01
        /*0010*/ 	.byte	0x02, 0x03, 0x00, 0x00, 0x02, 0x06, 0x01, 0x00, 0x04, 0x0b, 0x08, 0x00, 0x01, 0x00, 0x00, 0x00
        /*0020*/ 	.byte	0x00, 0x00, 0x00, 0x00


//--------------------- .nv.info._Z11juliaKernelPhiiffff --------------------------
	.section	.nv.info._Z11juliaKernelPhiiffff,"",@"SHT_CUDA_INFO"
	.sectionflags	@""
	.align	4


	//----- nvinfo : EIATTR_CUDA_API_VERSION
	.align		4
        /*0000*/ 	.byte	0x04, 0x37
        /*0002*/ 	.short	(.L_11 - .L_10)
.L_10:
        /*0004*/ 	.word	0x00000082


	//----- nvinfo : EIATTR_KPARAM_INFO
	.align		4
.L_11:
        /*0008*/ 	.byte	0x04, 0x17
        /*000a*/ 	.short	(.L_13 - .L_12)
.L_12:
        /*000c*/ 	.word	0x00000000
        /*0010*/ 	.short	0x0006
        /*0012*/ 	.short	0x001c
        /*0014*/ 	.byte	0x00, 0xf0, 0x11, 0x00


	//----- nvinfo : EIATTR_KPARAM_INFO
	.align		4
.L_13:
        /*0018*/ 	.byte	0x04, 0x17
        /*001a*/ 	.short	(.L_15 - .L_14)
.L_14:
        /*001c*/ 	.word	0x00000000
        /*0020*/ 	.short	0x0005
        /*0022*/ 	.short	0x0018
        /*0024*/ 	.byte	0x00, 0xf0, 0x11, 0x00


	//----- nvinfo : EIATTR_KPARAM_INFO
	.align		4
.L_15:
        /*0028*/ 	.byte	0x04, 0x17
        /*002a*/ 	.short	(.L_17 - .L_16)
.L_16:
        /*002c*/ 	.word	0x00000000
        /*0030*/ 	.short	0x0004
        /*0032*/ 	.short	0x0014
        /*0034*/ 	.byte	0x00, 0xf0, 0x11, 0x00


	//----- nvinfo : EIATTR_KPARAM_INFO
	.align		4
.L_17:
        /*0038*/ 	.byte	0x04, 0x17
        /*003a*/ 	.short	(.L_19 - .L_18)
.L_18:
        /*003c*/ 	.word	0x00000000
        /*0040*/ 	.short	0x0003
        /*0042*/ 	.short	0x0010
        /*0044*/ 	.byte	0x00, 0xf0, 0x11, 0x00


	//----- nvinfo : EIATTR_KPARAM_INFO
	.align		4
.L_19:
        /*0048*/ 	.byte	0x04, 0x17
        /*004a*/ 	.short	(.L_21 - .L_20)
.L_20:
        /*004c*/ 	.word	0x00000000
        /*0050*/ 	.short	0x0002
        /*0052*/ 	.short	0x000c
        /*0054*/ 	.byte	0x00, 0xf0, 0x11, 0x00


	//----- nvinfo : EIATTR_KPARAM_INFO
	.align		4
.L_21:
        /*0058*/ 	.byte	0x04, 0x17
        /*005a*/ 	.short	(.L_23 - .L_22)
.L_22:
        /*005c*/ 	.word	0x00000000
        /*0060*/ 	.short	0x0001
        /*0062*/ 	.short	0x0008
        /*0064*/ 	.byte	0x00, 0xf0, 0x11, 0x00


	//----- nvinfo : EIATTR_KPARAM_INFO
	.align		4
.L_23:
        /*0068*/ 	.byte	0x04, 0x17
        /*006a*/ 	.short	(.L_25 - .L_24)
.L_24:
        /*006c*/ 	.word	0x00000000
        /*0070*/ 	.short	0x0000
        /*0072*/ 	.short	0x0000
        /*0074*/ 	.byte	0x00, 0xf5, 0x21, 0x00


	//----- nvinfo : EIATTR_SPARSE_MMA_MASK
	.align		4
.L_25:
        /*0078*/ 	.byte	0x03, 0x50
        /*007a*/ 	.short	0x0000


	//----- nvinfo : EIATTR_MAXREG_COUNT
	.align		4
        /*007c*/ 	.byte	0x03, 0x1b
        /*007e*/ 	.short	0x00ff


	//----- nvinfo : EIATTR_MERCURY_ISA_VERSION
	.align		4
        /*0080*/ 	.byte	0x03, 0x5f
        /*0082*/ 	.short	0x0101


	//----- nvinfo : EIATTR_VRC_CTA_INIT_COUNT
	.align		4
        /*0084*/ 	.byte	0x02, 0x4a
	.zero		1
	.zero		1


	//----- nvinfo : EIATTR_EXIT_INSTR_OFFSETS
	.align		4
        /*0088*/ 	.byte	0x04, 0x1c
        /*008a*/ 	.short	(.L_27 - .L_26)


	//   ....[0]....
.L_26:
        /*008c*/ 	.word	0x000000c0


	//   ....[1]....
        /*0090*/ 	.word	0x00001070


	//----- nvinfo : EIATTR_CRS_STACK_SIZE
	.align		4
.L_27:
        /*0094*/ 	.byte	0x04, 0x1e
        /*0096*/ 	.short	(.L_29 - .L_28)
.L_28:
        /*0098*/ 	.word	0x00000000


	//----- nvinfo : EIATTR_CBANK_PARAM_SIZE
	.align		4
.L_29:
        /*009c*/ 	.byte	0x03, 0x19
        /*009e*/ 	.short	0x0020


	//----- nvinfo : EIATTR_PARAM_CBANK
	.align		4
        /*00a0*/ 	.byte	0x04, 0x0a
        /*00a2*/ 	.short	(.L_31 - .L_30)
	.align		4
.L_30:
        /*00a4*/ 	.word	index@(.nv.constant0._Z11juliaKernelPhiiffff)
        /*00a8*/ 	.short	0x0380
        /*00aa*/ 	.short	0x0020


	//----- nvinfo : EIATTR_SW_WAR
	.align		4
.L_31:
        /*00ac*/ 	.byte	0x04, 0x36
        /*00ae*/ 	.short	(.L_33 - .L_32)
.L_32:
        /*00b0*/ 	.word	0x00000008
.L_33:


//--------------------- .nv.callgraph             --------------------------
	.section	.nv.callgraph,"",@"SHT_CUDA_CALLGRAPH"
	.align	4
	.sectionentsize	8
	.align		4
        /*0000*/ 	.word	0x00000000
	.align		4
        /*0004*/ 	.word	0xffffffff
	.align		4
        /*0008*/ 	.word	0x00000000
	.align		4
        /*000c*/ 	.word	0xfffffffe
	.align		4
        /*0010*/ 	.word	0x00000000
	.align		4
        /*0014*/ 	.word	0xfffffffd
	.align		4
        /*0018*/ 	.word	0x00000000
	.align		4
        /*001c*/ 	.word	0xfffffffc


//--------------------- .text._Z11juliaKernelPhiiffff --------------------------
	.section	.text._Z11juliaKernelPhiiffff,"ax",@progbits
	.align	128
        .global         _Z11juliaKernelPhiiffff
        .type           _Z11juliaKernelPhiiffff,@function
        .size           _Z11juliaKernelPhiiffff,(.L_x_44 - _Z11juliaKernelPhiiffff)
        .other          _Z11juliaKernelPhiiffff,@"STO_CUDA_ENTRY STV_DEFAULT"
_Z11juliaKernelPhiiffff:
.text._Z11juliaKernelPhiiffff:
[----:B------:R-:W-:Y:S01]  /*0000*/  LDC R1, c[0x0][0x37c] ;  /* 0x0000df00ff017b82 */ /* 0x000fe20000000800 */
[----:B------:R-:W0:Y:S01]  /*0010*/  S2R R2, SR_CTAID.Y ;  /* 0x0000000000027919 */ /* 0x000e220000002600 */
[----:B------:R-:W0:Y:S01]  /*0020*/  LDCU UR4, c[0x0][0x364] ;  /* 0x00006c80ff0477ac */ /* 0x000e220008000800 */
[----:B------:R-:W0:Y:S01]  /*0030*/  S2R R3, SR_TID.Y ;  /* 0x0000000000037919 */ /* 0x000e220000002200 */
[----:B------:R-:W1:Y:S01]  /*0040*/  LDCU UR5, c[0x0][0x360] ;  /* 0x00006c00ff0577ac */ /* 0x000e620008000800 */
[----:B------:R-:W1:Y:S01]  /*0050*/  S2R R0, SR_CTAID.X ;  /* 0x0000000000007919 */ /* 0x000e620000002500 */
[----:B------:R-:W2:Y:S01]  /*0060*/  LDCU.64 UR6, c[0x0][0x388] ;  /* 0x00007100ff0677ac */ /* 0x000ea20008000a00 */
[----:B------:R-:W1:Y:S01]  /*0070*/  S2R R5, SR_TID.X ;  /* 0x0000000000057919 */ /* 0x000e620000002100 */
[----:B0-----:R-:W-:-:S05]  /*0080*/  IMAD R2, R2, UR4, R3 ;  /* 0x0000000402027c24 */ /* 0x001fca000f8e0203 */
[----:B--2---:R-:W-:Y:S01]  /*0090*/  ISETP.GE.AND P0, PT, R2, UR7, PT ;  /* 0x0000000702007c0c */ /* 0x004fe2000bf06270 */
[----:B-1----:R-:W-:-:S05]  /*00a0*/  IMAD R3, R0, UR5, R5 ;  /* 0x0000000500037c24 */ /* 0x002fca000f8e0205 */
[----:B------:R-:W-:-:S13]  /*00b0*/  ISETP.GE.OR P0, PT, R3, UR6, P0 ;  /* 0x0000000603007c0c */ /* 0x000fda0008706670 */
[----:B------:R-:W-:Y:S05]  /*00c0*/  @P0 EXIT ;  /* 0x000000000000094d */ /* 0x000fea0003800000 */
[----:B------:R-:W0:Y:S01]  /*00d0*/  LDC.64 R6, c[0x0][0x390] ;  /* 0x0000e400ff067b82 */ /* 0x000e220000000a00 */
[----:B------:R-:W-:Y:S01]  /*00e0*/  I2FP.F32.S32 R15, UR6 ;  /* 0x00000006000f7c45 */ /* 0x000fe20008201400 */
[----:B------:R-:W-:Y:S01]  /*00f0*/  BSSY.RECONVERGENT B0, `(.L_x_0) ;  /* 0x000000e000007945 */ /* 0x000fe20003800200 */
[----:B------:R-:W-:Y:S02]  /*0100*/  I2FP.F32.S32 R11, R3 ;  /* 0x00000003000b7245 */ /* 0x000fe40000201400 */
[----:B------:R-:W1:Y:S02]  /*0110*/  MUFU.RCP R4, R15 ;  /* 0x0000000f00047308 */ /* 0x000e640000001000 */
[----:B-1----:R-:W-:Y:S01]  /*0120*/  FFMA R5, -R15, R4, 1 ;  /* 0x3f8000000f057423 */ /* 0x002fe20000000104 */
[----:B0-----:R-:W-:-:S03]  /*0130*/  FADD R0, R7, -R6 ;  /* 0x8000000607007221 */ /* 0x001fc60000000000 */
[----:B------:R-:W-:Y:S01]  /*0140*/  FFMA R4, R4, R5, R4 ;  /* 0x0000000504047223 */ /* 0x000fe20000000004 */
[----:B------:R-:W-:-:S04]  /*0150*/  FMUL R11, R11, R0 ;  /* 0x000000000b0b7220 */ /* 0x000fc80000400000 */
[----:B------:R-:W0:Y:S01]  /*0160*/  FCHK P0, R11, R15 ;  /* 0x0000000f0b007302 */ /* 0x000e220000000000 */
[----:B------:R-:W-:-:S04]  /*0170*/  FFMA R5, R11, R4, RZ ;  /* 0x000000040b057223 */ /* 0x000fc800000000ff */
[----:B------:R-:W-:-:S04]  /*0180*/  FFMA R0, -R15, R5, R11 ;  /* 0x000000050f007223 */ /* 0x000fc8000000010b */
[----:B------:R-:W-:Y:S01]  /*0190*/  FFMA R0, R4, R0, R5 ;  /* 0x0000000004007223 */ /* 0x000fe20000000005 */
[----:B0-----:R-:W-:Y:S06]  /*01a0*/  @!P0 BRA `(.L_x_1) ;  /* 0x0000000000088947 */ /* 0x001fec0003800000 */
[----:B------:R-:W-:-:S07]  /*01b0*/  MOV R4, 0x1d0 ;  /* 0x000001d000047802 */ /* 0x000fce0000000f00 */
[----:B------:R-:W-:Y:S05]  /*01c0*/  CALL.REL.NOINC `($__internal_1_$__cuda_sm3x_div_rn_noftz_f32_slowpath) ;  /* 0x0000001000047944 */ /* 0x000fea0003c00000 */
.L_x_1:
[----:B------:R-:W-:Y:S05]  /*01d0*/  BSYNC.RECONVERGENT B0 ;  /* 0x0000000000007941 */ /* 0x000fea0003800200 */
.L_x_0:
[----:B------:R-:W0:Y:S01]  /*01e0*/  LDCU UR4, c[0x0][0x38c] ;  /* 0x00007180ff0477ac */ /* 0x000e220008000800 */
[----:B------:R-:W1:Y:S01]  /*01f0*/  LDC.64 R4, c[0x0][0x398] ;  /* 0x0000e600ff047b82 */ /* 0x000e620000000a00 */
[----:B------:R-:W-:Y:S01]  /*0200*/  I2FP.F32.U32 R11, R2 ;  /* 0x00000002000b7245 */ /* 0x000fe20000201000 */
[----:B------:R-:W-:Y:S01]  /*0210*/  BSSY.RECONVERGENT B0, `(.L_x_2) ;  /* 0x0000012000007945 */ /* 0x000fe20003800200 */
[----:B------:R-:W2:Y:S01]  /*0220*/  LDCU UR6, c[0x0][0x390] ;  /* 0x00007200ff0677ac */ /* 0x000ea20008000800 */
[----:B0-----:R-:W-:Y:S01]  /*0230*/  I2FP.F32.U32 R15, UR4 ;  /* 0x00000004000f7c45 */ /* 0x001fe20008201000 */
[----:B------:R-:W0:Y:S03]  /*0240*/  LDCU.64 UR4, c[0x0][0x358] ;  /* 0x00006b00ff0477ac */ /* 0x000e260008000a00 */
[----:B------:R-:W3:Y:S01]  /*0250*/  MUFU.RCP R6, R15 ;  /* 0x0000000f00067308 */ /* 0x000ee20000001000 */
[----:B--2---:R-:W-:Y:S01]  /*0260*/  FADD R17, R0, UR6 ;  /* 0x0000000600117e21 */ /* 0x004fe20008000000 */
[----:B-1----:R-:W-:-:S04]  /*0270*/  FADD R4, R5, -R4 ;  /* 0x8000000405047221 */ /* 0x002fc80000000000 */
[----:B------:R-:W-:-:S04]  /*0280*/  FMUL R11, R11, R4 ;  /* 0x000000040b0b7220 */ /* 0x000fc80000400000 */
[----:B------:R-:W1:Y:S01]  /*0290*/  FCHK P0, R11, R15 ;  /* 0x0000000f0b007302 */ /* 0x000e620000000000 */
[----:B---3--:R-:W-:-:S04]  /*02a0*/  FFMA R5, -R15, R6, 1 ;  /* 0x3f8000000f057423 */ /* 0x008fc80000000106 */
[----:B------:R-:W-:-:S04]  /*02b0*/  FFMA R6, R6, R5, R6 ;  /* 0x0000000506067223 */ /* 0x000fc80000000006 */
[----:B------:R-:W-:-:S04]  /*02c0*/  FFMA R5, R11, R6, RZ ;  /* 0x000000060b057223 */ /* 0x000fc800000000ff */
[----:B------:R-:W-:-:S04]  /*02d0*/  FFMA R4, -R15, R5, R11 ;  /* 0x000000050f047223 */ /* 0x000fc8000000010b */
[----:B------:R-:W-:Y:S01]  /*02e0*/  FFMA R4, R6, R4, R5 ;  /* 0x0000000406047223 */ /* 0x000fe20000000005 */
[----:B01----:R-:W-:Y:S06]  /*02f0*/  @!P0 BRA `(.L_x_3) ;  /* 0x00000000000c8947 */ /* 0x003fec0003800000 */
[----:B------:R-:W-:-:S07]  /*0300*/  MOV R4, 0x320 ;  /* 0x0000032000047802 */ /* 0x000fce0000000f00 */
[----:B------:R-:W-:Y:S05]  /*0310*/  CALL.REL.NOINC `($__internal_1_$__cuda_sm3x_div_rn_noftz_f32_slowpath) ;  /* 0x0000000c00b07944 */ /* 0x000fea0003c00000 */
[----:B------:R-:W-:-:S07]  /*0320*/  MOV R4, R0 ;  /* 0x0000000000047202 */ /* 0x000fce0000000f00 */
.L_x_3:
[----:B------:R-:W-:Y:S05]  /*0330*/  BSYNC.RECONVERGENT B0 ;  /* 0x0000000000007941 */ /* 0x000fea0003800200 */
.L_x_2:
[----:B------:R-:W0:Y:S01]  /*0340*/  LDCU UR8, c[0x0][0x388] ;  /* 0x00007100ff0877ac */ /* 0x000e220008000800 */
[----:B------:R-:W-:Y:S01]  /*0350*/  BSSY.RECONVERGENT B0, `(.L_x_4) ;  /* 0x00000cd000007945 */ /* 0x000fe20003800200 */
[----:B------:R-:W1:Y:S01]  /*0360*/  LDCU.64 UR6, c[0x0][0x380] ;  /* 0x00007000ff0677ac */ /* 0x000e620008000a00 */
[----:B0-----:R-:W-:Y:S02]  /*0370*/  IMAD R2, R2, UR8, R3 ;  /* 0x0000000802027c24 */ /* 0x001fe4000f8e0203 */
[----:B------:R-:W-:Y:S02]  /*0380*/  HFMA2 R3, -RZ, RZ, 0, 0 ;  /* 0x00000000ff037431 */ /* 0x000fe400000001ff */
[----:B------:R-:W-:-:S05]  /*0390*/  IMAD.SHL.U32 R2, R2, 0x4, RZ ;  /* 0x0000000402027824 */ /* 0x000fca00078e00ff */
[C---:B-1----:R-:W-:Y:S01]  /*03a0*/  IADD3 R12, P0, PT, R2.reuse, UR6, RZ ;  /* 0x00000006020c7c10 */ /* 0x042fe2000ff1e0ff */
[----:B------:R-:W0:Y:S03]  /*03b0*/  LDCU UR6, c[0x0][0x398] ;  /* 0x00007300ff0677ac */ /* 0x000e260008000800 */
[----:B------:R-:W-:-:S05]  /*03c0*/  LEA.HI.X.SX32 R13, R2, UR7, 0x1, P0 ;  /* 0x00000007020d7c11 */ /* 0x000fca00080f0eff */
[----:B------:R1:W-:Y:S02]  /*03d0*/  STG.E.U8 desc[UR4][R12.64], RZ ;  /* 0x000000ff0c007986 */ /* 0x0003e4000c101104 */
[----:B01----:R-:W-:-:S07]  /*03e0*/  FADD R14, R4, UR6 ;  /* 0x00000006040e7e21 */ /* 0x003fce0008000000 */
.L_x_29:
[C---:B------:R-:W-:Y:S01]  /*03f0*/  FMUL R0, R14.reuse, R14 ;  /* 0x0000000e0e007220 */ /* 0x040fe20000400000 */
[CC--:B------:R-:W-:Y:S01]  /*0400*/  FMUL R5, R14.reuse, R17.reuse ;  /* 0x000000110e057220 */ /* 0x0c0fe20000400000 */
[----:B------:R-:W-:Y:S02]  /*0410*/  BSSY.RECONVERGENT B1, `(.L_x_5) ;  /* 0x0000013000017945 */ /* 0x000fe40003800200 */
[-C--:B------:R-:W-:Y:S01]  /*0420*/  FFMA R0, R17, R17.reuse, -R0 ;  /* 0x0000001111007223 */ /* 0x080fe20000000800 */
[----:B------:R-:W-:-:S03]  /*0430*/  FFMA R14, R14, R17, R5 ;  /* 0x000000110e0e7223 */ /* 0x000fc60000000005 */
[----:B------:R-:W-:Y:S01]  /*0440*/  FADD R17, R0, -0.80000001192092895508 ;  /* 0xbf4ccccd00117421 */ /* 0x000fe20000000000 */
[----:B------:R-:W-:-:S05]  /*0450*/  FADD R14, R14, 0.15600000321865081787 ;  /* 0x3e1fbe770e0e7421 */ /* 0x000fca0000000000 */
[----:B------:R-:W-:-:S04]  /*0460*/  FSETP.GT.AND P0, PT, |R17|, |R14|, PT ;  /* 0x4000000e1100720b */ /* 0x000fc80003f04200 */
[----:B------:R-:W-:Y:S02]  /*0470*/  FSEL R15, |R17|, |R14|, P0 ;  /* 0x4000000e110f7208 */ /* 0x000fe40000000200 */
[----:B------:R-:W-:Y:S02]  /*0480*/  FSEL R2, |R14|, |R17|, P0 ;  /* 0x400000110e027208 */ /* 0x000fe40000000200 */
[----:B------:R-:W0:Y:S08]  /*0490*/  MUFU.RCP R0, R15 ;  /* 0x0000000f00007308 */ /* 0x000e300000001000 */
[----:B------:R-:W1:Y:S01]  /*04a0*/  FCHK P0, R2, R15 ;  /* 0x0000000f02007302 */ /* 0x000e620000000000 */
[----:B0-----:R-:W-:-:S04]  /*04b0*/  FFMA R5, -R15, R0, 1 ;  /* 0x3f8000000f057423 */ /* 0x001fc80000000100 */
[----:B------:R-:W-:-:S04]  /*04c0*/  FFMA R5, R0, R5, R0 ;  /* 0x0000000500057223 */ /* 0x000fc80000000000 */
[----:B------:R-:W-:-:S04]  /*04d0*/  FFMA R0, R2, R5, RZ ;  /* 0x0000000502007223 */ /* 0x000fc800000000ff */
[----:B------:R-:W-:-:S04]  /*04e0*/  FFMA R4, -R15, R0, R2 ;  /* 0x000000000f047223 */ /* 0x000fc80000000102 */
[----:B------:R-:W-:Y:S01]  /*04f0*/  FFMA R0, R5, R4, R0 ;  /* 0x0000000405007223 */ /* 0x000fe20000000000 */
[----:B-1----:R-:W-:Y:S06]  /*0500*/  @!P0 BRA `(.L_x_6) ;  /* 0x00000000000c8947 */ /* 0x002fec0003800000 */
[----:B------:R-:W-:Y:S01]  /*0510*/  IMAD.MOV.U32 R11, RZ, RZ, R2 ;  /* 0x000000ffff0b7224 */ /* 0x000fe200078e0002 */
[----:B------:R-:W-:-:S07]  /*0520*/  MOV R4, 0x540 ;  /* 0x0000054000047802 */ /* 0x000fce0000000f00 */
[----:B------:R-:W-:Y:S05]  /*0530*/  CALL.REL.NOINC `($__internal_1_$__cuda_sm3x_div_rn_noftz_f32_slowpath) ;  /* 0x0000000c00287944 */ /* 0x000fea0003c00000 */
.L_x_6:
[----:B------:R-:W-:Y:S05]  /*0540*/  BSYNC.RECONVERGENT B1 ;  /* 0x0000000000017941 */ /* 0x000fea0003800200 */
.L_x_5:
[----:B------:R-:W-:Y:S01]  /*0550*/  FFMA R5, R0, R0, 1 ;  /* 0x3f80000000057423 */ /* 0x000fe20000000000 */
[----:B------:R-:W-:Y:S03]  /*0560*/  BSSY.RECONVERGENT B1, `(.L_x_7) ;  /* 0x000000d000017945 */ /* 0x000fe60003800200 */
[----:B------:R0:W1:Y:S01]  /*0570*/  MUFU.RSQ R4, R5 ;  /* 0x0000000500047308 */ /* 0x0000620000001400 */
[----:B------:R-:W-:-:S04]  /*0580*/  IADD3 R0, PT, PT, R5, -0xd000000, RZ ;  /* 0xf300000005007810 */ /* 0x000fc80007ffe0ff */
[----:B------:R-:W-:-:S13]  /*0590*/  ISETP.GT.U32.AND P0, PT, R0, 0x727fffff, PT ;  /* 0x727fffff0000780c */ /* 0x000fda0003f04070 */
[----:B01----:R-:W-:Y:S05]  /*05a0*/  @!P0 BRA `(.L_x_8) ;  /* 0x0000000000108947 */ /* 0x003fea0003800000 */
[----:B------:R-:W-:Y:S01]  /*05b0*/  IMAD.MOV.U32 R0, RZ, RZ, R5 ;  /* 0x000000ffff007224 */ /* 0x000fe200078e0005 */
[----:B------:R-:W-:-:S07]  /*05c0*/  MOV R4, 0x5e0 ;  /* 0x000005e000047802 */ /* 0x000fce0000000f00 */
[----:B------:R-:W-:Y:S05]  /*05d0*/  CALL.REL.NOINC `($__internal_0_$__cuda_sm20_sqrt_rn_f32_slowpath) ;  /* 0x0000000800a87944 */ /* 0x000fea0003c00000 */
[----:B------:R-:W-:Y:S05]  /*05e0*/  BRA `(.L_x_9) ;  /* 0x0000000000107947 */ /* 0x000fea0003800000 */
.L_x_8:
[----:B------:R-:W-:Y:S01]  /*05f0*/  FMUL.FTZ R0, R5, R4 ;  /* 0x0000000405007220 */ /* 0x000fe20000410000 */
[----:B------:R-:W-:-:S03]  /*0600*/  FMUL.FTZ R4, R4, 0.5 ;  /* 0x3f00000004047820 */ /* 0x000fc60000410000 */
[----:B------:R-:W-:-:S04]  /*0610*/  FFMA R5, -R0, R0, R5 ;  /* 0x0000000000057223 */ /* 0x000fc80000000105 */
[----:B------:R-:W-:-:S07]  /*0620*/  FFMA R0, R5, R4, R0 ;  /* 0x0000000405007223 */ /* 0x000fce0000000000 */
.L_x_9:
[----:B------:R-:W-:Y:S05]  /*0630*/  BSYNC.RECONVERGENT B1 ;  /* 0x0000000000017941 */ /* 0x000fea0003800200 */
.L_x_7:
[----:B------:R-:W-:Y:S01]  /*0640*/  FSETP.GT.AND P1, PT, R2, 3.40282346638528859812e+38, PT ;  /* 0x7f7fffff0200780b */ /* 0x000fe20003f24000 */
[----:B------:R-:W-:Y:S01]  /*0650*/  FMUL R0, R15, R0 ;  /* 0x000000000f007220 */ /* 0x000fe20000400000 */
[----:B------:R-:W-:Y:S01]  /*0660*/  FADD R5, |R17|, |R14| ;  /* 0x4000000e11057221 */ /* 0x000fe20000000200 */
[C---:B------:R-:W-:Y:S02]  /*0670*/  FSETP.GT.AND P0, PT, R15.reuse, 3.40282346638528859812e+38, PT ;  /* 0x7f7fffff0f00780b */ /* 0x040fe40003f04000 */
[----:B------:R-:W-:Y:S02]  /*0680*/  FSETP.NEU.AND P2, PT, R15, RZ, PT ;  /* 0x000000ff0f00720b */ /* 0x000fe40003f4d000 */
[----:B------:R-:W-:-:S06]  /*0690*/  FSEL R0, R5, R0, P0 ;  /* 0x0000000005007208 */ /* 0x000fcc0000000000 */
[----:B------:R-:W-:-:S04]  /*06a0*/  @!P1 FSEL R5, R5, R0, !P2 ;  /* 0x0000000005059208 */ /* 0x000fc80005000000 */
[----:B------:R-:W-:-:S13]  /*06b0*/  FSETP.GT.AND P0, PT, R5, 2, PT ;  /* 0x400000000500780b */ /* 0x000fda0003f04000 */
[----:B------:R-:W-:Y:S05]  /*06c0*/  @P0 BRA `(.L_x_10) ;  /* 0x0000000800540947 */ /* 0x000fea0003800000 */
[-C--:B------:R-:W-:Y:S01]  /*06d0*/  FMUL R0, R14, R14.reuse ;  /* 0x0000000e0e007220 */ /* 0x080fe20000400000 */
[CC--:B------:R-:W-:Y:S01]  /*06e0*/  FMUL R5, R17.reuse, R14.reuse ;  /* 0x0000000e11057220 */ /* 0x0c0fe20000400000 */
[----:B------:R-:W-:Y:S02]  /*06f0*/  BSSY.RECONVERGENT B1, `(.L_x_11) ;  /* 0x0000013000017945 */ /* 0x000fe40003800200 */
[C---:B------:R-:W-:Y:S01]  /*0700*/  FFMA R0, R17.reuse, R17, -R0 ;  /* 0x0000001111007223 */ /* 0x040fe20000000800 */
        /* <DEDUP_REMOVED lines=14> */
[----:B------:R-:W-:Y:S02]  /*07f0*/  MOV R11, R2 ;  /* 0x00000002000b7202 */ /* 0x000fe40000000f00 */
[----:B------:R-:W-:-:S07]  /*0800*/  MOV R4, 0x820 ;  /* 0x0000082000047802 */ /* 0x000fce0000000f00 */
[----:B------:R-:W-:Y:S05]  /*0810*/  CALL.REL.NOINC `($__internal_1_$__cuda_sm3x_div_rn_noftz_f32_slowpath) ;  /* 0x0000000800707944 */ /* 0x000fea0003c00000 */
.L_x_12:
[----:B------:R-:W-:Y:S05]  /*0820*/  BSYNC.RECONVERGENT B1 ;  /* 0x0000000000017941 */ /* 0x000fea0003800200 */
.L_x_11:
[----:B------:R-:W-:Y:S01]  /*0830*/  FFMA R5, R0, R0, 1 ;  /* 0x3f80000000057423 */ /* 0x000fe20000000000 */
[----:B------:R-:W-:Y:S03]  /*0840*/  BSSY.RECONVERGENT B1, `(.L_x_13) ;  /* 0x000000d000017945 */ /* 0x000fe60003800200 */
[----:B------:R-:W-:Y:S01]  /*0850*/  VIADD R0, R5, 0xf3000000 ;  /* 0xf300000005007836 */ /* 0x000fe20000000000 */
[----:B------:R0:W1:Y:S04]  /*0860*/  MUFU.RSQ R4, R5 ;  /* 0x0000000500047308 */ /* 0x0000680000001400 */
[----:B------:R-:W-:-:S13]  /*0870*/  ISETP.GT.U32.AND P0, PT, R0, 0x727fffff, PT ;  /* 0x727fffff0000780c */ /* 0x000fda0003f04070 */
[----:B01----:R-:W-:Y:S05]  /*0880*/  @!P0 BRA `(.L_x_14) ;  /* 0x0000000000108947 */ /* 0x003fea0003800000 */
[----:B------:R-:W-:Y:S02]  /*0890*/  MOV R0, R5 ;  /* 0x0000000500007202 */ /* 0x000fe40000000f00 */
[----:B------:R-:W-:-:S07]  /*08a0*/  MOV R4, 0x8c0 ;  /* 0x000008c000047802 */ /* 0x000fce0000000f00 */
[----:B------:R-:W-:Y:S05]  /*08b0*/  CALL.REL.NOINC `($__internal_0_$__cuda_sm20_sqrt_rn_f32_slowpath) ;  /* 0x0000000400f07944 */ /* 0x000fea0003c00000 */
[----:B------:R-:W-:Y:S05]  /*08c0*/  BRA `(.L_x_15) ;  /* 0x0000000000107947 */ /* 0x000fea0003800000 */
.L_x_14:
[----:B------:R-:W-:Y:S01]  /*08d0*/  FMUL.FTZ R0, R5, R4 ;  /* 0x0000000405007220 */ /* 0x000fe20000410000 */
[----:B------:R-:W-:-:S03]  /*08e0*/  FMUL.FTZ R4, R4, 0.5 ;  /* 0x3f00000004047820 */ /* 0x000fc60000410000 */
[----:B------:R-:W-:-:S04]  /*08f0*/  FFMA R5, -R0, R0, R5 ;  /* 0x0000000000057223 */ /* 0x000fc80000000105 */
[----:B------:R-:W-:-:S07]  /*0900*/  FFMA R0, R5, R4, R0 ;  /* 0x0000000405007223 */ /* 0x000fce0000000000 */
.L_x_15:
[----:B------:R-:W-:Y:S05]  /*0910*/  BSYNC.RECONVERGENT B1 ;  /* 0x0000000000017941 */ /* 0x000fea0003800200 */
.L_x_13:
        /* <DEDUP_REMOVED lines=30> */
.L_x_18:
[----:B------:R-:W-:Y:S05]  /*0b00*/  BSYNC.RECONVERGENT B1 ;  /* 0x0000000000017941 */ /* 0x000fea0003800200 */
.L_x_17:
        /* <DEDUP_REMOVED lines=10> */
.L_x_20:
[----:B------:R-:W-:Y:S01]  /*0bb0*/  FMUL.FTZ R0, R5, R4 ;  /* 0x0000000405007220 */ /* 0x000fe20000410000 */
[----:B------:R-:W-:-:S03]  /*0bc0*/  FMUL.FTZ R4, R4, 0.5 ;  /* 0x3f00000004047820 */ /* 0x000fc60000410000 */
[----:B------:R-:W-:-:S04]  /*0bd0*/  FFMA R5, -R0, R0, R5 ;  /* 0x0000000000057223 */ /* 0x000fc80000000105 */
[----:B------:R-:W-:-:S07]  /*0be0*/  FFMA R0, R5, R4, R0 ;  /* 0x0000000405007223 */ /* 0x000fce0000000000 */
.L_x_21:
[----:B------:R-:W-:Y:S05]  /*0bf0*/  BSYNC.RECONVERGENT B1 ;  /* 0x0000000000017941 */ /* 0x000fea0003800200 */
.L_x_19:
        /* <DEDUP_REMOVED lines=30> */
.L_x_24:
[----:B------:R-:W-:Y:S05]  /*0de0*/  BSYNC.RECONVERGENT B1 ;  /* 0x0000000000017941 */ /* 0x000fea0003800200 */
.L_x_23:
        /* <DEDUP_REMOVED lines=10> */
.L_x_26:
[----:B------:R-:W-:Y:S01]  /*0e90*/  FMUL.FTZ R0, R5, R4 ;  /* 0x0000000405007220 */ /* 0x000fe20000410000 */
[----:B------:R-:W-:-:S03]  /*0ea0*/  FMUL.FTZ R4, R4, 0.5 ;  /* 0x3f00000004047820 */ /* 0x000fc60000410000 */
[----:B------:R-:W-:-:S04]  /*0eb0*/  FFMA R5, -R0, R0, R5 ;  /* 0x0000000000057223 */ /* 0x000fc80000000105 */
[----:B------:R-:W-:-:S07]  /*0ec0*/  FFMA R0, R5, R4, R0 ;  /* 0x0000000405007223 */ /* 0x000fce0000000000 */
.L_x_27:
[----:B------:R-:W-:Y:S05]  /*0ed0*/  BSYNC.RECONVERGENT B1 ;  /* 0x0000000000017941 */ /* 0x000fea0003800200 */
.L_x_25:
[----:B------:R-:W-:Y:S01]  /*0ee0*/  FSETP.GT.AND P1, PT, R2, 3.40282346638528859812e+38, PT ;  /* 0x7f7fffff0200780b */ /* 0x000fe20003f24000 */
[----:B------:R-:W-:Y:S01]  /*0ef0*/  FADD R5, |R17|, |R14| ;  /* 0x4000000e11057221 */ /* 0x000fe20000000200 */
[C---:B------:R-:W-:Y:S01]  /*0f00*/  FMUL R0, R15.reuse, R0 ;  /* 0x000000000f007220 */ /* 0x040fe20000400000 */
[C---:B------:R-:W-:Y:S02]  /*0f10*/  FSETP.GT.AND P0, PT, R15.reuse, 3.40282346638528859812e+38, PT ;  /* 0x7f7fffff0f00780b */ /* 0x040fe40003f04000 */
[----:B------:R-:W-:Y:S02]  /*0f20*/  FSETP.NEU.AND P2, PT, R15, RZ, PT ;  /* 0x000000ff0f00720b */ /* 0x000fe40003f4d000 */
[----:B------:R-:W-:-:S06]  /*0f30*/  FSEL R0, R5, R0, P0 ;  /* 0x0000000005007208 */ /* 0x000fcc0000000000 */
[----:B------:R-:W-:-:S04]  /*0f40*/  @!P1 FSEL R5, R5, R0, !P2 ;  /* 0x0000000005059208 */ /* 0x000fc80005000000 */
[----:B------:R-:W-:-:S13]  /*0f50*/  FSETP.GT.AND P0, PT, R5, 2, PT ;  /* 0x400000000500780b */ /* 0x000fda0003f04000 */
[----:B------:R-:W-:Y:S05]  /*0f60*/  @P0 BRA `(.L_x_28) ;  /* 0x0000000000180947 */ /* 0x000fea0003800000 */
[----:B------:R-:W-:Y:S02]  /*0f70*/  VIADD R0, R3, 0x4 ;  /* 0x0000000403007836 */ /* 0x000fe40000000000 */
[----:B------:R-:W-:-:S03]  /*0f80*/  HFMA2 R3, -RZ, RZ, 0, 0 ;  /* 0x00000000ff037431 */ /* 0x000fc600000001ff */
[----:B------:R-:W-:-:S13]  /*0f90*/  ISETP.NE.AND P0, PT, R0, 0x100, PT ;  /* 0x000001000000780c */ /* 0x000fda0003f05270 */
[----:B------:R-:W-:Y:S05]  /*0fa0*/  @!P0 BRA `(.L_x_10) ;  /* 0x00000000001c8947 */ /* 0x000fea0003800000 */
[----:B------:R-:W-:Y:S01]  /*0fb0*/  IMAD.MOV.U32 R3, RZ, RZ, R0 ;  /* 0x000000ffff037224 */ /* 0x000fe200078e0000 */
[----:B------:R-:W-:Y:S06]  /*0fc0*/  BRA `(.L_x_29) ;  /* 0xfffffff400087947 */ /* 0x000fec000383ffff */
.L_x_28:
[----:B------:R-:W-:Y:S01]  /*0fd0*/  IADD3 R3, PT, PT, R3, 0x3, RZ ;  /* 0x0000000303037810 */ /* 0x000fe20007ffe0ff */
[----:B------:R-:W-:Y:S06]  /*0fe0*/  BRA `(.L_x_10) ;  /* 0x00000000000c7947 */ /* 0x000fec0003800000 */
.L_x_22:
[----:B------:R-:W-:Y:S01]  /*0ff0*/  VIADD R3, R3, 0x2 ;  /* 0x0000000203037836 */ /* 0x000fe20000000000 */
[----:B------:R-:W-:Y:S06]  /*1000*/  BRA `(.L_x_10) ;  /* 0x0000000000047947 */ /* 0x000fec0003800000 */
.L_x_16:
[----:B------:R-:W-:-:S07]  /*1010*/  IADD3 R3, PT, PT, R3, 0x1, RZ ;  /* 0x0000000103037810 */ /* 0x000fce0007ffe0ff */
.L_x_10:
[----:B------:R-:W-:Y:S05]  /*1020*/  BSYNC.RECONVERGENT B0 ;  /* 0x0000000000007941 */ /* 0x000fea0003800200 */
.L_x_4:
[----:B------:R-:W-:Y:S01]  /*1030*/  IMAD.MOV.U32 R6, RZ, RZ, 0xff ;  /* 0x000000ffff067424 */ /* 0x000fe200078e00ff */
[----:B------:R-:W-:Y:S04]  /*1040*/  STG.E.U8 desc[UR4][R12.64+0x1], R3 ;  /* 0x000001030c007986 */ /* 0x000fe8000c101104 */
[----:B------:R-:W-:Y:S04]  /*1050*/  STG.E.U8 desc[UR4][R12.64+0x2], RZ ;  /* 0x000002ff0c007986 */ /* 0x000fe8000c101104 */
[----:B------:R-:W-:Y:S01]  /*1060*/  STG.E.U8 desc[UR4][R12.64+0x3], R6 ;  /* 0x000003060c007986 */ /* 0x000fe2000c101104 */
[----:B------:R-:W-:Y:S05]  /*1070*/  EXIT ;  /* 0x000000000000794d */ /* 0x000fea0003800000 */
        .weak           $__internal_0_$__cuda_sm20_sqrt_rn_f32_slowpath
        .type           $__internal_0_$__cuda_sm20_sqrt_rn_f32_slowpath,@function
        .size           $__internal_0_$__cuda_sm20_sqrt_rn_f32_slowpath,($__internal_1_$__cuda_sm3x_div_rn_noftz_f32_slowpath - $__internal_0_$__cuda_sm20_sqrt_rn_f32_slowpath)
$__internal_0_$__cuda_sm20_sqrt_rn_f32_slowpath:
[----:B------:R-:W-:-:S13]  /*1080*/  LOP3.LUT P0, RZ, R0, 0x7fffffff, RZ, 0xc0, !PT ;  /* 0x7fffffff00ff7812 */ /* 0x000fda000780c0ff */
[----:B------:R-:W-:Y:S01]  /*1090*/  @!P0 MOV R6, R0 ;  /* 0x0000000000068202 */ /* 0x000fe20000000f00 */
[----:B------:R-:W-:Y:S06]  /*10a0*/  @!P0 BRA `(.L_x_30) ;  /* 0x0000000000408947 */ /* 0x000fec0003800000 */
[----:B------:R-:W-:-:S13]  /*10b0*/  FSETP.GEU.FTZ.AND P0, PT, R0, RZ, PT ;  /* 0x000000ff0000720b */ /* 0x000fda0003f1e000 */
[----:B------:R-:W-:Y:S01]  /*10c0*/  @!P0 IMAD.MOV.U32 R6, RZ, RZ, 0x7fffffff ;  /* 0x7fffffffff068424 */ /* 0x000fe200078e00ff */
[----:B------:R-:W-:Y:S06]  /*10d0*/  @!P0 BRA `(.L_x_30) ;  /* 0x0000000000348947 */ /* 0x000fec0003800000 */
[----:B------:R-:W-:-:S13]  /*10e0*/  FSETP.GTU.FTZ.AND P0, PT, |R0|, +INF , PT ;  /* 0x7f8000000000780b */ /* 0x000fda0003f1c200 */
[----:B------:R-:W-:Y:S01]  /*10f0*/  @P0 FADD.FTZ R6, R0, 1 ;  /* 0x3f80000000060421 */ /* 0x000fe20000010000 */
[----:B------:R-:W-:Y:S06]  /*1100*/  @P0 BRA `(.L_x_30) ;  /* 0x0000000000280947 */ /* 0x000fec0003800000 */
[----:B------:R-:W-:-:S13]  /*1110*/  FSETP.NEU.FTZ.AND P0, PT, |R0|, +INF , PT ;  /* 0x7f8000000000780b */ /* 0x000fda0003f1d200 */
[----:B------:R-:W-:-:S04]  /*1120*/  @P0 FFMA R8, R0, 1.84467440737095516160e+19, RZ ;  /* 0x5f80000000080823 */ /* 0x000fc800000000ff */
[----:B------:R-:W0:Y:S02]  /*1130*/  @P0 MUFU.RSQ R7, R8 ;  /* 0x0000000800070308 */ /* 0x000e240000001400 */
[----:B0-----:R-:W-:Y:S01]  /*1140*/  @P0 FMUL.FTZ R5, R8, R7 ;  /* 0x0000000708050220 */ /* 0x001fe20000410000 */
[----:B------:R-:W-:-:S03]  /*1150*/  @P0 FMUL.FTZ R7, R7, 0.5 ;  /* 0x3f00000007070820 */ /* 0x000fc60000410000 */
[----:B------:R-:W-:-:S04]  /*1160*/  @P0 FADD.FTZ R6, -R5, -RZ ;  /* 0x800000ff05060221 */ /* 0x000fc80000010100 */
[----:B------:R-:W-:Y:S01]  /*1170*/  @P0 FFMA R10, R5, R6, R8 ;  /* 0x00000006050a0223 */ /* 0x000fe20000000008 */
[----:B------:R-:W-:-:S03]  /*1180*/  @!P0 MOV R6, R0 ;  /* 0x0000000000068202 */ /* 0x000fc60000000f00 */
[----:B------:R-:W-:-:S04]  /*1190*/  @P0 FFMA R7, R10, R7, R5 ;  /* 0x000000070a070223 */ /* 0x000fc80000000005 */
[----:B------:R-:W-:-:S07]  /*11a0*/  @P0 FMUL.FTZ R6, R7, 2.3283064365386962891e-10 ;  /* 0x2f80000007060820 */ /* 0x000fce0000410000 */
.L_x_30:
[----:B------:R-:W-:Y:S02]  /*11b0*/  HFMA2 R5, -RZ, RZ, 0, 0 ;  /* 0x00000000ff057431 */ /* 0x000fe400000001ff */
[----:B------:R-:W-:Y:S02]  /*11c0*/  IMAD.MOV.U32 R0, RZ, RZ, R6 ;  /* 0x000000ffff007224 */ /* 0x000fe400078e0006 */
[----:B------:R-:W-:Y:S05]  /*11d0*/  RET.REL.NODEC R4 `(_Z11juliaKernelPhiiffff) ;  /* 0xffffffec04887950 */ /* 0x000fea0003c3ffff */
        .weak           $__internal_1_$__cuda_sm3x_div_rn_noftz_f32_slowpath
        .type           $__internal_1_$__cuda_sm3x_div_rn_noftz_f32_slowpath,@function
        .size           $__internal_1_$__cuda_sm3x_div_rn_noftz_f32_slowpath,(.L_x_44 - $__internal_1_$__cuda_sm3x_div_rn_noftz_f32_slowpath)
$__internal_1_$__cuda_sm3x_div_rn_noftz_f32_slowpath:
[----:B------:R-:W-:Y:S01]  /*11e0*/  SHF.R.U32.HI R5, RZ, 0x17, R15 ;  /* 0x00000017ff057819 */ /* 0x000fe2000001160f */
[----:B------:R-:W-:Y:S01]  /*11f0*/  BSSY.RECONVERGENT B2, `(.L_x_31) ;  /* 0x0000063000027945 */ /* 0x000fe20003800200 */
[----:B------:R-:W-:Y:S01]  /*1200*/  SHF.R.U32.HI R8, RZ, 0x17, R11 ;  /* 0x00000017ff087819 */ /* 0x000fe2000001160b */
[----:B------:R-:W-:Y:S01]  /*1210*/  IMAD.MOV.U32 R10, RZ, RZ, R15 ;  /* 0x000000ffff0a7224 */ /* 0x000fe200078e000f */
[----:B------:R-:W-:Y:S02]  /*1220*/  LOP3.LUT R5, R5, 0xff, RZ, 0xc0, !PT ;  /* 0x000000ff05057812 */ /* 0x000fe400078ec0ff */
[----:B------:R-:W-:-:S03]  /*1230*/  LOP3.LUT R8, R8, 0xff, RZ, 0xc0, !PT ;  /* 0x000000ff08087812 */ /* 0x000fc600078ec0ff */
[----:B------:R-:W-:Y:S01]  /*1240*/  VIADD R0, R5, 0xffffffff ;  /* 0xffffffff05007836 */ /* 0x000fe20000000000 */
[----:B------:R-:W-:-:S04]  /*1250*/  IADD3 R7, PT, PT, R8, -0x1, RZ ;  /* 0xffffffff08077810 */ /* 0x000fc80007ffe0ff */
[----:B------:R-:W-:-:S04]  /*1260*/  ISETP.GT.U32.AND P0, PT, R0, 0xfd, PT ;  /* 0x000000fd0000780c */ /* 0x000fc80003f04070 */
[----:B------:R-:W-:-:S13]  /*1270*/  ISETP.GT.U32.OR P0, PT, R7, 0xfd, P0 ;  /* 0x000000fd0700780c */ /* 0x000fda0000704470 */
[----:B------:R-:W-:Y:S01]  /*1280*/  @!P0 MOV R6, RZ ;  /* 0x000000ff00068202 */ /* 0x000fe20000000f00 */
[----:B------:R-:W-:Y:S06]  /*1290*/  @!P0 BRA `(.L_x_32) ;  /* 0x00000000005c8947 */ /* 0x000fec0003800000 */
[----:B------:R-:W-:Y:S02]  /*12a0*/  FSETP.GTU.FTZ.AND P0, PT, |R11|, +INF , PT ;  /* 0x7f8000000b00780b */ /* 0x000fe40003f1c200 */
[----:B------:R-:W-:-:S04]  /*12b0*/  FSETP.GTU.FTZ.AND P1, PT, |R15|, +INF , PT ;  /* 0x7f8000000f00780b */ /* 0x000fc80003f3c200 */
[----:B------:R-:W-:-:S13]  /*12c0*/  PLOP3.LUT P0, PT, P0, P1, PT, 0xf8, 0x8f ;  /* 0x00000000008f781c */ /* 0x000fda0000703f70 */
[----:B------:R-:W-:Y:S05]  /*12d0*/  @P0 BRA `(.L_x_33) ;  /* 0x00000004004c0947 */ /* 0x000fea0003800000 */
[----:B------:R-:W-:-:S13]  /*12e0*/  LOP3.LUT P0, RZ, R10, 0x7fffffff, R11, 0xc8, !PT ;  /* 0x7fffffff0aff7812 */ /* 0x000fda000780c80b */
[----:B------:R-:W-:Y:S05]  /*12f0*/  @!P0 BRA `(.L_x_34) ;  /* 0x00000004003c8947 */ /* 0x000fea0003800000 */
[----:B------:R-:W-:Y:S02]  /*1300*/  FSETP.NEU.FTZ.AND P2, PT, |R11|, +INF , PT ;  /* 0x7f8000000b00780b */ /* 0x000fe40003f5d200 */
[----:B------:R-:W-:Y:S02]  /*1310*/  FSETP.NEU.FTZ.AND P1, PT, |R15|, +INF , PT ;  /* 0x7f8000000f00780b */ /* 0x000fe40003f3d200 */
[----:B------:R-:W-:-:S11]  /*1320*/  FSETP.NEU.FTZ.AND P0, PT, |R11|, +INF , PT ;  /* 0x7f8000000b00780b */ /* 0x000fd60003f1d200 */
[----:B------:R-:W-:Y:S05]  /*1330*/  @!P1 BRA !P2, `(.L_x_34) ;  /* 0x00000004002c9947 */ /* 0x000fea0005000000 */
[----:B------:R-:W-:-:S04]  /*1340*/  LOP3.LUT P2, RZ, R11, 0x7fffffff, RZ, 0xc0, !PT ;  /* 0x7fffffff0bff7812 */ /* 0x000fc8000784c0ff */
[----:B------:R-:W-:-:S13]  /*1350*/  PLOP3.LUT P1, PT, P1, P2, PT, 0x2f, 0xf2 ;  /* 0x0000000000f2781c */ /* 0x000fda0000f24577 */
[----:B------:R-:W-:Y:S05]  /*1360*/  @P1 BRA `(.L_x_35) ;  /* 0x0000000400181947 */ /* 0x000fea0003800000 */
[----:B------:R-:W-:-:S04]  /*1370*/  LOP3.LUT P1, RZ, R10, 0x7fffffff, RZ, 0xc0, !PT ;  /* 0x7fffffff0aff7812 */ /* 0x000fc8000782c0ff */
[----:B------:R-:W-:-:S13]  /*1380*/  PLOP3.LUT P0, PT, P0, P1, PT, 0x2f, 0xf2 ;  /* 0x0000000000f2781c */ /* 0x000fda0000702577 */
[----:B------:R-:W-:Y:S05]  /*1390*/  @P0 BRA `(.L_x_36) ;  /* 0x0000000400000947 */ /* 0x000fea0003800000 */
[----:B------:R-:W-:Y:S02]  /*13a0*/  ISETP.GE.AND P0, PT, R7, RZ, PT ;  /* 0x000000ff0700720c */ /* 0x000fe40003f06270 */
[----:B------:R-:W-:-:S11]  /*13b0*/  ISETP.GE.AND P1, PT, R0, RZ, PT ;  /* 0x000000ff0000720c */ /* 0x000fd60003f26270 */
[----:B------:R-:W-:Y:S01]  /*13c0*/  @P0 IMAD.MOV.U32 R6, RZ, RZ, RZ ;  /* 0x000000ffff060224 */ /* 0x000fe200078e00ff */
[----:B------:R-:W-:Y:S01]  /*13d0*/  @!P0 MOV R6, 0xffffffc0 ;  /* 0xffffffc000068802 */ /* 0x000fe20000000f00 */
[----:B------:R-:W-:Y:S01]  /*13e0*/  @!P0 FFMA R11, R11, 1.84467440737095516160e+19, RZ ;  /* 0x5f8000000b0b8823 */ /* 0x000fe200000000ff */
[----:B------:R-:W-:-:S03]  /*13f0*/  @!P1 FFMA R10, R15, 1.84467440737095516160e+19, RZ ;  /* 0x5f8000000f0a9823 */ /* 0x000fc600000000ff */
[----:B------:R-:W-:-:S07]  /*1400*/  @!P1 VIADD R6, R6, 0x40 ;  /* 0x0000004006069836 */ /* 0x000fce0000000000 */
.L_x_32:
[----:B------:R-:W-:Y:S01]  /*1410*/  LEA R7, R5, 0xc0800000, 0x17 ;  /* 0xc080000005077811 */ /* 0x000fe200078eb8ff */
[----:B------:R-:W-:Y:S01]  /*1420*/  VIADD R8, R8, 0xffffff81 ;  /* 0xffffff8108087836 */ /* 0x000fe20000000000 */
[----:B------:R-:W-:Y:S02]  /*1430*/  BSSY.RECONVERGENT B3, `(.L_x_37) ;  /* 0x0000035000037945 */ /* 0x000fe40003800200 */
[----:B------:R-:W-:Y:S01]  /*1440*/  IADD3 R16, PT, PT, -R7, R10, RZ ;  /* 0x0000000a07107210 */ /* 0x000fe20007ffe1ff */
[----:B------:R-:W-:-:S03]  /*1450*/  IMAD R0, R8, -0x800000, R11 ;  /* 0xff80000008007824 */ /* 0x000fc600078e020b */
[----:B------:R-:W0:Y:S01]  /*1460*/  MUFU.RCP R10, R16 ;  /* 0x00000010000a7308 */ /* 0x000e220000001000 */
[----:B------:R-:W-:-:S04]  /*1470*/  FADD.FTZ R7, -R16, -RZ ;  /* 0x800000ff10077221 */ /* 0x000fc80000010100 */
[----:B0-----:R-:W-:-:S04]  /*1480*/  FFMA R9, R10, R7, 1 ;  /* 0x3f8000000a097423 */ /* 0x001fc80000000007 */
[----:B------:R-:W-:-:S04]  /*1490*/  FFMA R9, R10, R9, R10 ;  /* 0x000000090a097223 */ /* 0x000fc8000000000a */
[----:B------:R-:W-:-:S04]  /*14a0*/  FFMA R10, R0, R9, RZ ;  /* 0x00000009000a7223 */ /* 0x000fc800000000ff */
[----:B------:R-:W-:-:S04]  /*14b0*/  FFMA R11, R7, R10, R0 ;  /* 0x0000000a070b7223 */ /* 0x000fc80000000000 */
[----:B------:R-:W-:Y:S01]  /*14c0*/  FFMA R10, R9, R11, R10 ;  /* 0x0000000b090a7223 */ /* 0x000fe2000000000a */
[----:B------:R-:W-:-:S03]  /*14d0*/  IADD3 R11, PT, PT, R8, 0x7f, -R5 ;  /* 0x0000007f080b7810 */ /* 0x000fc60007ffe805 */
[----:B------:R-:W-:Y:S01]  /*14e0*/  FFMA R7, R7, R10, R0 ;  /* 0x0000000a07077223 */ /* 0x000fe20000000000 */
[----:B------:R-:W-:-:S03]  /*14f0*/  IADD3 R11, PT, PT, R11, R6, RZ ;  /* 0x000000060b0b7210 */ /* 0x000fc60007ffe0ff */
[----:B------:R-:W-:-:S05]  /*1500*/  FFMA R0, R9, R7, R10 ;  /* 0x0000000709007223 */ /* 0x000fca000000000a */
[----:B------:R-:W-:-:S04]  /*1510*/  SHF.R.U32.HI R5, RZ, 0x17, R0 ;  /* 0x00000017ff057819 */ /* 0x000fc80000011600 */
[----:B------:R-:W-:-:S04]  /*1520*/  LOP3.LUT R6, R5, 0xff, RZ, 0xc0, !PT ;  /* 0x000000ff05067812 */ /* 0x000fc800078ec0ff */
[----:B------:R-:W-:-:S05]  /*1530*/  IADD3 R5, PT, PT, R6, R11, RZ ;  /* 0x0000000b06057210 */ /* 0x000fca0007ffe0ff */
[----:B------:R-:W-:-:S05]  /*1540*/  VIADD R6, R5, 0xffffffff ;  /* 0xffffffff05067836 */ /* 0x000fca0000000000 */
[----:B------:R-:W-:-:S13]  /*1550*/  ISETP.GE.U32.AND P0, PT, R6, 0xfe, PT ;  /* 0x000000fe0600780c */ /* 0x000fda0003f06070 */
[----:B------:R-:W-:Y:S05]  /*1560*/  @!P0 BRA `(.L_x_38) ;  /* 0x0000000000808947 */ /* 0x000fea0003800000 */
[----:B------:R-:W-:-:S13]  /*1570*/  ISETP.GT.AND P0, PT, R5, 0xfe, PT ;  /* 0x000000fe0500780c */ /* 0x000fda0003f04270 */
[----:B------:R-:W-:Y:S05]  /*1580*/  @P0 BRA `(.L_x_39) ;  /* 0x00000000006c0947 */ /* 0x000fea0003800000 */
[----:B------:R-:W-:-:S13]  /*1590*/  ISETP.GE.AND P0, PT, R5, 0x1, PT ;  /* 0x000000010500780c */ /* 0x000fda0003f06270 */
[----:B------:R-:W-:Y:S05]  /*15a0*/  @P0 BRA `(.L_x_40) ;  /* 0x0000000000740947 */ /* 0x000fea0003800000 */
[----:B------:R-:W-:Y:S02]  /*15b0*/  ISETP.GE.AND P0, PT, R5, -0x18, PT ;  /* 0xffffffe80500780c */ /* 0x000fe40003f06270 */
[----:B------:R-:W-:-:S11]  /*15c0*/  LOP3.LUT R0, R0, 0x80000000, RZ, 0xc0, !PT ;  /* 0x8000000000007812 */ /* 0x000fd600078ec0ff */
[----:B------:R-:W-:Y:S05]  /*15d0*/  @!P0 BRA `(.L_x_40) ;  /* 0x0000000000688947 */ /* 0x000fea0003800000 */
[CCC-:B------:R-:W-:Y:S01]  /*15e0*/  FFMA.RZ R6, R9.reuse, R7.reuse, R10.reuse ;  /* 0x0000000709067223 */ /* 0x1c0fe2000000c00a */
[CCC-:B------:R-:W-:Y:S01]  /*15f0*/  FFMA.RP R8, R9.reuse, R7.reuse, R10.reuse ;  /* 0x0000000709087223 */ /* 0x1c0fe2000000800a */
[----:B------:R-:W-:Y:S01]  /*1600*/  FFMA.RM R9, R9, R7, R10 ;  /* 0x0000000709097223 */ /* 0x000fe2000000400a */
[C---:B------:R-:W-:Y:S02]  /*1610*/  IADD3 R7, PT, PT, R5.reuse, 0x20, RZ ;  /* 0x0000002005077810 */ /* 0x040fe40007ffe0ff */
[----:B------:R-:W-:Y:S02]  /*1620*/  LOP3.LUT R6, R6, 0x7fffff, RZ, 0xc0, !PT ;  /* 0x007fffff06067812 */ /* 0x000fe400078ec0ff */
[C---:B------:R-:W-:Y:S02]  /*1630*/  ISETP.NE.AND P2, PT, R5.reuse, RZ, PT ;  /* 0x000000ff0500720c */ /* 0x040fe40003f45270 */
[----:B------:R-:W-:Y:S02]  /*1640*/  LOP3.LUT R6, R6, 0x800000, RZ, 0xfc, !PT ;  /* 0x0080000006067812 */ /* 0x000fe400078efcff */
[----:B------:R-:W-:-:S02]  /*1650*/  ISETP.NE.AND P1, PT, R5, RZ, PT ;  /* 0x000000ff0500720c */ /* 0x000fc40003f25270 */
[----:B------:R-:W-:Y:S02]  /*1660*/  IADD3 R5, PT, PT, -R5, RZ, RZ ;  /* 0x000000ff05057210 */ /* 0x000fe40007ffe1ff */
[----:B------:R-:W-:Y:S02]  /*1670*/  SHF.L.U32 R7, R6, R7, RZ ;  /* 0x0000000706077219 */ /* 0x000fe400000006ff */
[----:B------:R-:W-:Y:S02]  /*1680*/  FSETP.NEU.FTZ.AND P0, PT, R8, R9, PT ;  /* 0x000000090800720b */ /* 0x000fe40003f1d000 */
[----:B------:R-:W-:Y:S02]  /*1690*/  SEL R5, R5, RZ, P2 ;  /* 0x000000ff05057207 */ /* 0x000fe40001000000 */
[----:B------:R-:W-:Y:S02]  /*16a0*/  ISETP.NE.AND P1, PT, R7, RZ, P1 ;  /* 0x000000ff0700720c */ /* 0x000fe40000f25270 */
[----:B------:R-:W-:-:S02]  /*16b0*/  SHF.R.U32.HI R6, RZ, R5, R6 ;  /* 0x00000005ff067219 */ /* 0x000fc40000011606 */
[----:B------:R-:W-:Y:S02]  /*16c0*/  PLOP3.LUT P0, PT, P0, P1, PT, 0xf8, 0x8f ;  /* 0x00000000008f781c */ /* 0x000fe40000703f70 */
[----:B------:R-:W-:Y:S02]  /*16d0*/  SHF.R.U32.HI R5, RZ, 0x1, R6 ;  /* 0x00000001ff057819 */ /* 0x000fe40000011606 */
[----:B------:R-:W-:-:S04]  /*16e0*/  SEL R8, RZ, 0x1, !P0 ;  /* 0x00000001ff087807 */ /* 0x000fc80004000000 */
[----:B------:R-:W-:-:S04]  /*16f0*/  LOP3.LUT R7, R8, 0x1, R5, 0xf8, !PT ;  /* 0x0000000108077812 */ /* 0x000fc800078ef805 */
[----:B------:R-:W-:-:S05]  /*1700*/  LOP3.LUT R6, R7, R6, RZ, 0xc0, !PT ;  /* 0x0000000607067212 */ /* 0x000fca00078ec0ff */
[----:B------:R-:W-:-:S05]  /*1710*/  IMAD.IADD R5, R5, 0x1, R6 ;  /* 0x0000000105057824 */ /* 0x000fca00078e0206 */
[----:B------:R-:W-:Y:S01]  /*1720*/  LOP3.LUT R0, R5, R0, RZ, 0xfc, !PT ;  /* 0x0000000005007212 */ /* 0x000fe200078efcff */
[----:B------:R-:W-:Y:S06]  /*1730*/  BRA `(.L_x_40) ;  /* 0x0000000000107947 */ /* 0x000fec0003800000 */
.L_x_39:
[----:B------:R-:W-:-:S04]  /*1740*/  LOP3.LUT R0, R0, 0x80000000, RZ, 0xc0, !PT ;  /* 0x8000000000007812 */ /* 0x000fc800078ec0ff */
[----:B------:R-:W-:Y:S01]  /*1750*/  LOP3.LUT R0, R0, 0x7f800000, RZ, 0xfc, !PT ;  /* 0x7f80000000007812 */ /* 0x000fe200078efcff */
[----:B------:R-:W-:Y:S06]  /*1760*/  BRA `(.L_x_40) ;  /* 0x0000000000047947 */ /* 0x000fec0003800000 */
.L_x_38:
[----:B------:R-:W-:-:S07]  /*1770*/  LEA R0, R11, R0, 0x17 ;  /* 0x000000000b007211 */ /* 0x000fce00078eb8ff */
.L_x_40:
[----:B------:R-:W-:Y:S05]  /*1780*/  BSYNC.RECONVERGENT B3 ;  /* 0x0000000000037941 */ /* 0x000fea0003800200 */
.L_x_37:
[----:B------:R-:W-:Y:S05]  /*1790*/  BRA `(.L_x_41) ;  /* 0x0000000000207947 */ /* 0x000fea0003800000 */
.L_x_36:
[----:B------:R-:W-:-:S04]  /*17a0*/  LOP3.LUT R0, R10, 0x80000000, R11, 0x48, !PT ;  /* 0x800000000a007812 */ /* 0x000fc800078e480b */
[----:B------:R-:W-:Y:S01]  /*17b0*/  LOP3.LUT R0, R0, 0x7f800000, RZ, 0xfc, !PT ;  /* 0x7f80000000007812 */ /* 0x000fe200078efcff */
[----:B------:R-:W-:Y:S06]  /*17c0*/  BRA `(.L_x_41) ;  /* 0x0000000000147947 */ /* 0x000fec0003800000 */
.L_x_35:
[----:B------:R-:W-:Y:S01]  /*17d0*/  LOP3.LUT R0, R10, 0x80000000, R11, 0x48, !PT ;  /* 0x800000000a007812 */ /* 0x000fe200078e480b */
[----:B------:R-:W-:Y:S06]  /*17e0*/  BRA `(.L_x_41) ;  /* 0x00000000000c7947 */ /* 0x000fec0003800000 */
.L_x_34:
[----:B------:R-:W0:Y:S01]  /*17f0*/  MUFU.RSQ R0, -QNAN ;  /* 0xffc0000000007908 */ /* 0x000e220000001400 */
[----:B------:R-:W-:Y:S05]  /*1800*/  BRA `(.L_x_41) ;  /* 0x0000000000047947 */ /* 0x000fea0003800000 */
.L_x_33:
[----:B------:R-:W-:-:S07]  /*1810*/  FADD.FTZ R0, R11, R15 ;  /* 0x0000000f0b007221 */ /* 0x000fce0000010000 */
.L_x_41:
[----:B------:R-:W-:Y:S05]  /*1820*/  BSYNC.RECONVERGENT B2 ;  /* 0x0000000000027941 */ /* 0x000fea0003800200 */
.L_x_31:
[----:B------:R-:W-:-:S04]  /*1830*/  HFMA2 R5, -RZ, RZ, 0, 0 ;  /* 0x00000000ff057431 */ /* 0x000fc800000001ff */
[----:B0-----:R-:W-:Y:S05]  /*1840*/  RET.REL.NODEC R4 `(_Z11juliaKernelPhiiffff) ;  /* 0xffffffe404ec7950 */ /* 0x001fea0003c3ffff */
.L_x_42:
[----:B------:R-:W-:-:S00]  /*1850*/  BRA `(.L_x_42) ;  /* 0xfffffffc00fc7947 */ /* 0x000fc0000383ffff */
[----:B------:R-:W-:-:S00]  /*1860*/  NOP ;  /* 0x0000000000007918 */ /* 0x000fc00000000000 */
        /* <DEDUP_REMOVED lines=9> */
.L_x_44:


//--------------------- .nv.shared.reserved.0     --------------------------
	.section	.nv.shared.reserved.0,"aw",@nobits
	.weak		__nv_reservedSMEM_offset_0_alias
	.size		__nv_reservedSMEM_offset_0_alias, 0, 64
	.other		__nv_reservedSMEM_offset_0_alias,@"STO_CUDA_RESERVED_SHARED STV_DEFAULT"
__nv_reservedSMEM_offset_0_alias:
	.zero		0
	.zero		64


//--------------------- .nv.constant0._Z11juliaKernelPhiiffff --------------------------
	.section	.nv.constant0._Z11juliaKernelPhiiffff,"a",@progbits
	.sectionflags	@""
	.align	4
.nv.constant0._Z11juliaKernelPhiiffff:
	.zero		928


//--------------------- SYMBOLS --------------------------

	.type		.nv.reservedSmem.offset0,@object
	.size		.nv.reservedSmem.offset0,0x4
